	.headerflags	@"EF_CUDA_TEXMODE_UNIFIED EF_CUDA_64BIT_ADDRESS EF_CUDA_ACCELERATORS EF_CUDA_SM90 EF_CUDA_VIRTUAL_SM(EF_CUDA_SM90)"
	.elftype	@"ET_EXEC"


//--------------------- .nv.info                  --------------------------
	.section	.nv.info,"",@"SHT_CUDA_INFO"
	.align	4


	//----- nvinfo : EIATTR_REGCOUNT
	.align		4
        /*0000*/ 	.byte	0x04, 0x2f
        /*0002*/ 	.short	(.L_1 - .L_0)
	.align		4
.L_0:
        /*0004*/ 	.word	index@(triton_poi_fused_relu_threshold_backward_7)
        /*0008*/ 	.word	0x00000020


	//----- nvinfo : EIATTR_MIN_STACK_SIZE
	.align		4
.L_1:
        /*000c*/ 	.byte	0x04, 0x12
        /*000e*/ 	.short	(.L_3 - .L_2)
	.align		4
.L_2:
        /*0010*/ 	.word	index@(triton_poi_fused_relu_threshold_backward_7)
        /*0014*/ 	.word	0x00000000


	//----- nvinfo : EIATTR_FRAME_SIZE
	.align		4
.L_3:
        /*0018*/ 	.byte	0x04, 0x11
        /*001a*/ 	.short	(.L_5 - .L_4)
	.align		4
.L_4:
        /*001c*/ 	.word	index@(triton_poi_fused_relu_threshold_backward_7)
        /*0020*/ 	.word	0x00000000


	//----- nvinfo : EIATTR_MIN_STACK_SIZE
	.align		4
.L_5:
        /*0024*/ 	.byte	0x04, 0x12
        /*0026*/ 	.short	(.L_7 - .L_6)
	.align		4
.L_6:
        /*0028*/ 	.word	index@(triton_poi_fused_relu_threshold_backward_7)
        /*002c*/ 	.word	0x00000000
.L_7:


//--------------------- .nv.info.triton_poi_fused_relu_threshold_backward_7 --------------------------
	.section	.nv.info.triton_poi_fused_relu_threshold_backward_7,"",@"SHT_CUDA_INFO"
	.sectionflags	@""
	.align	4


	//----- nvinfo : EIATTR_CUDA_API_VERSION
	.align		4
        /*0000*/ 	.byte	0x04, 0x37
        /*0002*/ 	.short	(.L_9 - .L_8)
.L_8:
        /*0004*/ 	.word	0x0000007c


	//----- nvinfo : EIATTR_KPARAM_INFO
	.align		4
.L_9:
        /*0008*/ 	.byte	0x04, 0x17
        /*000a*/ 	.short	(.L_11 - .L_10)
.L_10:
        /*000c*/ 	.word	0x00000000
        /*0010*/ 	.short	0x0004
        /*0012*/ 	.short	0x001c
        /*0014*/ 	.byte	0x00, 0xf0, 0x11, 0x00


	//----- nvinfo : EIATTR_KPARAM_INFO
	.align		4
.L_11:
        /*0018*/ 	.byte	0x04, 0x17
        /*001a*/ 	.short	(.L_13 - .L_12)
.L_12:
        /*001c*/ 	.word	0x00000000
        /*0020*/ 	.short	0x0003
        /*0022*/ 	.short	0x0018
        /*0024*/ 	.byte	0x00, 0xf0, 0x11, 0x00


	//----- nvinfo : EIATTR_KPARAM_INFO
	.align		4
.L_13:
        /*0028*/ 	.byte	0x04, 0x17
        /*002a*/ 	.short	(.L_15 - .L_14)
.L_14:
        /*002c*/ 	.word	0x00000000
        /*0030*/ 	.short	0x0002
        /*0032*/ 	.short	0x0010
        /*0034*/ 	.byte	0x00, 0xf4, 0x21, 0x00


	//----- nvinfo : EIATTR_KPARAM_INFO
	.align		4
.L_15:
        /*0038*/ 	.byte	0x04, 0x17
        /*003a*/ 	.short	(.L_17 - .L_16)
.L_16:
        /*003c*/ 	.word	0x00000000
        /*0040*/ 	.short	0x0001
        /*0042*/ 	.short	0x0008
        /*0044*/ 	.byte	0x00, 0xf4, 0x21, 0x00


	//----- nvinfo : EIATTR_KPARAM_INFO
	.align		4
.L_17:
        /*0048*/ 	.byte	0x04, 0x17
        /*004a*/ 	.short	(.L_19 - .L_18)
.L_18:
        /*004c*/ 	.word	0x00000000
        /*0050*/ 	.short	0x0000
        /*0052*/ 	.short	0x0000
        /*0054*/ 	.byte	0x00, 0xf4, 0x21, 0x00


	//----- nvinfo : EIATTR_SPARSE_MMA_MASK
	.align		4
.L_19:
        /*0058*/ 	.byte	0x03, 0x50
        /*005a*/ 	.short	0x0000


	//----- nvinfo : EIATTR_MAXREG_COUNT
	.align		4
        /*005c*/ 	.byte	0x03, 0x1b
        /*005e*/ 	.short	0x00ff


	//----- nvinfo : EIATTR_EXIT_INSTR_OFFSETS
	.align		4
        /*0060*/ 	.byte	0x04, 0x1c
        /*0062*/ 	.short	(.L_21 - .L_20)


	//   ....[0]....
.L_20:
        /*0064*/ 	.word	0x00000990


	//   ....[1]....
        /*0068*/ 	.word	0x000009b0


	//----- nvinfo : EIATTR_REQNTID
	.align		4
.L_21:
        /*006c*/ 	.byte	0x04, 0x10
        /*006e*/ 	.short	(.L_23 - .L_22)
.L_22:
        /*0070*/ 	.word	0x00000080
        /*0074*/ 	.word	0x00000001
        /*0078*/ 	.word	0x00000001


	//----- nvinfo : EIATTR_CBANK_PARAM_SIZE
	.align		4
.L_23:
        /*007c*/ 	.byte	0x03, 0x19
        /*007e*/ 	.short	0x0020


	//----- nvinfo : EIATTR_PARAM_CBANK
	.align		4
        /*0080*/ 	.byte	0x04, 0x0a
        /*0082*/ 	.short	(.L_25 - .L_24)
	.align		4
.L_24:
        /*0084*/ 	.word	index@(.nv.constant0.triton_poi_fused_relu_threshold_backward_7)
        /*0088*/ 	.short	0x0210
        /*008a*/ 	.short	0x0020


	//----- nvinfo : EIATTR_SW_WAR
	.align		4
.L_25:
        /*008c*/ 	.byte	0x04, 0x36
        /*008e*/ 	.short	(.L_27 - .L_26)
.L_26:
        /*0090*/ 	.word	0x00000008
.L_27:


//--------------------- .nv.callgraph             --------------------------
	.section	.nv.callgraph,"",@"SHT_CUDA_CALLGRAPH"
	.align	4
	.sectionentsize	8
	.align		4
        /*0000*/ 	.word	0x00000000
	.align		4
        /*0004*/ 	.word	0xffffffff
	.align		4
        /*0008*/ 	.word	0x00000000
	.align		4
        /*000c*/ 	.word	0xfffffffe
	.align		4
        /*0010*/ 	.word	0x00000000
	.align		4
        /*0014*/ 	.word	0xfffffffd
	.align		4
        /*0018*/ 	.word	0x00000000
	.align		4
        /*001c*/ 	.word	0xfffffffc


//--------------------- .text.triton_poi_fused_relu_threshold_backward_7 --------------------------
	.section	.text.triton_poi_fused_relu_threshold_backward_7,"ax",@progbits
	.sectionflags	@"SHF_BARRIERS=1"
	.align	128
        .global         triton_poi_fused_relu_threshold_backward_7
        .type           triton_poi_fused_relu_threshold_backward_7,@function
        .size           triton_poi_fused_relu_threshold_backward_7,(.L_x_1 - triton_poi_fused_relu_threshold_backward_7)
        .other          triton_poi_fused_relu_threshold_backward_7,@"STO_CUDA_ENTRY STV_DEFAULT"
triton_poi_fused_relu_threshold_backward_7:
.text.triton_poi_fused_relu_threshold_backward_7:
[----:B------:R-:W0:Y:S01]  /*0000*/  LDC R1, c[0x0][0x28] ;  /* 0x00000a00ff017b82 */ /* 0x000e220000000800 */
[----:B------:R-:W1:Y:S07]  /*0010*/  S2R R16, SR_TID.X ;  /* 0x0000000000107919 */ /* 0x000e6e0000002100 */
[----:B------:R-:W2:Y:S01]  /*0020*/  S2UR UR8, SR_CTAID.X ;  /* 0x00000000000879c3 */ /* 0x000ea20000002500 */
[----:B------:R-:W-:Y:S02]  /*0030*/  CS2R R8, SRZ ;  /* 0x0000000000087805 */ /* 0x000fe4000001ff00 */
[----:B------:R-:W-:Y:S01]  /*0040*/  CS2R R10, SRZ ;  /* 0x00000000000a7805 */ /* 0x000fe2000001ff00 */
[----:B------:R-:W3:Y:S01]  /*0050*/  S2R R15, SR_CTAID.Y ;  /* 0x00000000000f7919 */ /* 0x000ee20000002600 */
[----:B------:R-:W-:-:S03]  /*0060*/  ULDC.64 UR6, c[0x0][0x208] ;  /* 0x0000820000067ab9 */ /* 0x000fc60000000a00 */
[----:B------:R-:W4:Y:S01]  /*0070*/  LDC.64 R2, c[0x0][0x210] ;  /* 0x00008400ff027b82 */ /* 0x000f220000000a00 */
[----:B-1----:R-:W-:Y:S02]  /*0080*/  IMAD.SHL.U32 R0, R16, 0x8, RZ ;  /* 0x0000000810007824 */ /* 0x002fe400078e00ff */
[----:B---3--:R-:W-:-:S03]  /*0090*/  IMAD.SHL.U32 R15, R15, 0x400, RZ ;  /* 0x000004000f0f7824 */ /* 0x008fc600078e00ff */
[----:B------:R-:W-:-:S04]  /*00a0*/  LOP3.LUT R0, R0, 0x3f8, RZ, 0xc0, !PT ;  /* 0x000003f800007812 */ /* 0x000fc800078ec0ff */
[----:B------:R-:W-:-:S04]  /*00b0*/  LOP3.LUT R4, R15, R0, RZ, 0xfc, !PT ;  /* 0x000000000f047212 */ /* 0x000fc800078efcff */
[C---:B------:R-:W-:Y:S01]  /*00c0*/  ISETP.GE.AND P0, PT, R4.reuse, 0x1200, PT ;  /* 0x000012000400780c */ /* 0x040fe20003f06270 */
[----:B------:R-:W-:-:S05]  /*00d0*/  IMAD.HI R5, R4, 0x38e38e39, RZ ;  /* 0x38e38e3904057827 */ /* 0x000fca00078e02ff */
[----:B------:R-:W-:-:S04]  /*00e0*/  SHF.R.U32.HI R6, RZ, 0x1f, R5 ;  /* 0x0000001fff067819 */ /* 0x000fc80000011605 */
[----:B------:R-:W-:Y:S02]  /*00f0*/  LEA.HI.SX32 R7, R5, R6, 0x18 ;  /* 0x0000000605077211 */ /* 0x000fe400078fc2ff */
[----:B------:R-:W-:Y:S02]  /*0100*/  LOP3.LUT R5, R15, 0x4, R0, 0xfe, !PT ;  /* 0x000000040f057812 */ /* 0x000fe400078efe00 */
[C---:B--2---:R-:W-:Y:S01]  /*0110*/  LEA R17, R7.reuse, UR8, 0xc ;  /* 0x0000000807117c11 */ /* 0x044fe2000f8e60ff */
[----:B------:R-:W-:Y:S02]  /*0120*/  IMAD R14, R7, -0x480, R4 ;  /* 0xfffffb80070e7824 */ /* 0x000fe400078e0204 */
[----:B------:R-:W-:-:S04]  /*0130*/  IMAD.HI R4, R5, 0x38e38e39, RZ ;  /* 0x38e38e3905047827 */ /* 0x000fc800078e02ff */
[----:B------:R-:W-:Y:S01]  /*0140*/  IMAD R17, R17, 0x480, RZ ;  /* 0x0000048011117824 */ /* 0x000fe200078e02ff */
[----:B------:R-:W-:-:S03]  /*0150*/  SHF.R.U32.HI R7, RZ, 0x1f, R4 ;  /* 0x0000001fff077819 */ /* 0x000fc60000011604 */
[----:B------:R-:W-:Y:S01]  /*0160*/  IMAD.IADD R14, R14, 0x1, R17 ;  /* 0x000000010e0e7824 */ /* 0x000fe200078e0211 */
[----:B------:R-:W-:-:S03]  /*0170*/  LEA.HI.SX32 R4, R4, R7, 0x18 ;  /* 0x0000000704047211 */ /* 0x000fc600078fc2ff */
[----:B----4-:R-:W-:-:S04]  /*0180*/  IMAD.WIDE R12, R14, 0x4, R2 ;  /* 0x000000040e0c7825 */ /* 0x010fc800078e0202 */
[----:B------:R-:W-:Y:S01]  /*0190*/  IMAD R4, R4, -0x480, R5 ;  /* 0xfffffb8004047824 */ /* 0x000fe200078e0205 */
[----:B------:R-:W2:Y:S01]  /*01a0*/  @!P0 LDG.E.EL.128 R8, desc[UR6][R12.64] ;  /* 0x000000060c088981 */ /* 0x000ea2000c2e1d00 */
[----:B------:R-:W-:Y:S02]  /*01b0*/  CS2R R6, SRZ ;  /* 0x0000000000067805 */ /* 0x000fe4000001ff00 */
[----:B------:R-:W-:Y:S01]  /*01c0*/  IMAD.IADD R17, R4, 0x1, R17 ;  /* 0x0000000104117824 */ /* 0x000fe200078e0211 */
[----:B------:R-:W-:-:S03]  /*01d0*/  CS2R R4, SRZ ;  /* 0x0000000000047805 */ /* 0x000fc6000001ff00 */
[----:B------:R-:W-:-:S05]  /*01e0*/  IMAD.WIDE R2, R17, 0x4, R2 ;  /* 0x0000000411027825 */ /* 0x000fca00078e0202 */
[----:B------:R1:W3:Y:S01]  /*01f0*/  @!P0 LDG.E.EL.128 R4, desc[UR6][R2.64] ;  /* 0x0000000602048981 */ /* 0x0002e2000c2e1d00 */
[----:B------:R-:W4:Y:S01]  /*0200*/  S2UR UR5, SR_CgaCtaId ;  /* 0x00000000000579c3 */ /* 0x000f220000008800 */
[----:B------:R-:W-:Y:S01]  /*0210*/  UMOV UR4, 0x400 ;  /* 0x0000040000047882 */ /* 0x000fe20000000000 */
[----:B-1----:R-:W-:Y:S01]  /*0220*/  LOP3.LUT R2, R0, 0x4, RZ, 0xfc, !PT ;  /* 0x0000000400027812 */ /* 0x002fe200078efcff */
[----:B----4-:R-:W-:-:S06]  /*0230*/  UPRMT UR4, UR5, 0x654, UR4 ;  /* 0x0000065405047896 */ /* 0x010fcc0008000004 */
[----:B------:R-:W-:Y:S02]  /*0240*/  LEA R17, R0, UR4, 0x3 ;  /* 0x0000000400117c11 */ /* 0x000fe4000f8e18ff */
[C---:B--2---:R-:W-:Y:S02]  /*0250*/  FSETP.GEU.AND P2, PT, R9.reuse, RZ, PT ;  /* 0x000000ff0900720b */ /* 0x044fe40003f4e000 */
[----:B------:R-:W-:Y:S02]  /*0260*/  FSETP.GEU.AND P1, PT, R8, RZ, PT ;  /* 0x000000ff0800720b */ /* 0x000fe40003f2e000 */
[----:B------:R-:W-:Y:S02]  /*0270*/  FSETP.GEU.AND P3, PT, R10, RZ, PT ;  /* 0x000000ff0a00720b */ /* 0x000fe40003f6e000 */
[----:B------:R-:W-:Y:S02]  /*0280*/  FSEL R18, R9, RZ, P2 ;  /* 0x000000ff09127208 */ /* 0x000fe40001000000 */
[----:B------:R-:W-:-:S02]  /*0290*/  FSEL R8, R8, RZ, P1 ;  /* 0x000000ff08087208 */ /* 0x000fc40000800000 */
[----:B------:R-:W-:Y:S01]  /*02a0*/  FSEL R12, R10, RZ, P3 ;  /* 0x000000ff0a0c7208 */ /* 0x000fe20001800000 */
[----:B------:R-:W-:Y:S01]  /*02b0*/  STS [R17+0x8], R18 ;  /* 0x0000081211007388 */ /* 0x000fe20000000800 */
[----:B------:R-:W-:Y:S02]  /*02c0*/  FSETP.GTU.AND P3, PT, R18, RZ, PT ;  /* 0x000000ff1200720b */ /* 0x000fe40003f6c000 */
[C---:B------:R-:W-:Y:S01]  /*02d0*/  FSETP.GEU.AND P4, PT, R11.reuse, RZ, PT ;  /* 0x000000ff0b00720b */ /* 0x040fe20003f8e000 */
[----:B------:R1:W-:Y:S01]  /*02e0*/  STS [R17], R8 ;  /* 0x0000000811007388 */ /* 0x0003e20000000800 */
[----:B------:R-:W-:Y:S02]  /*02f0*/  FSETP.GTU.AND P2, PT, R8, RZ, PT ;  /* 0x000000ff0800720b */ /* 0x000fe40003f4c000 */
[----:B------:R-:W-:Y:S01]  /*0300*/  SEL R3, RZ, 0x1, P3 ;  /* 0x00000001ff037807 */ /* 0x000fe20001800000 */
[----:B------:R-:W-:Y:S01]  /*0310*/  STS [R17+0x10], R12 ;  /* 0x0000100c11007388 */ /* 0x000fe20000000800 */
[----:B------:R-:W-:-:S02]  /*0320*/  FSEL R10, R11, RZ, P4 ;  /* 0x000000ff0b0a7208 */ /* 0x000fc40002000000 */
[----:B------:R-:W-:Y:S02]  /*0330*/  SEL R20, RZ, 0x1, P2 ;  /* 0x00000001ff147807 */ /* 0x000fe40001000000 */
[----:B---3--:R-:W-:Y:S01]  /*0340*/  FSETP.GEU.AND P3, PT, R4, RZ, PT ;  /* 0x000000ff0400720b */ /* 0x008fe20003f6e000 */
[----:B------:R-:W-:Y:S01]  /*0350*/  STS [R17+0x18], R10 ;  /* 0x0000180a11007388 */ /* 0x000fe20000000800 */
[----:B------:R-:W-:Y:S02]  /*0360*/  FSETP.GEU.AND P4, PT, R5, RZ, PT ;  /* 0x000000ff0500720b */ /* 0x000fe40003f8e000 */
[----:B------:R-:W-:Y:S02]  /*0370*/  FSETP.GEU.AND P5, PT, R6, RZ, PT ;  /* 0x000000ff0600720b */ /* 0x000fe40003fae000 */
[----:B------:R-:W-:Y:S02]  /*0380*/  FSETP.GEU.AND P6, PT, R7, RZ, PT ;  /* 0x000000ff0700720b */ /* 0x000fe40003fce000 */
[----:B------:R-:W-:-:S02]  /*0390*/  PRMT R0, R20, 0x3340, R3 ;  /* 0x0000334014007816 */ /* 0x000fc40000000003 */
[----:B-1----:R-:W-:Y:S02]  /*03a0*/  LEA R8, R2, UR4, 0x3 ;  /* 0x0000000402087c11 */ /* 0x002fe4000f8e18ff */
[----:B------:R-:W-:Y:S02]  /*03b0*/  FSEL R9, R4, RZ, P3 ;  /* 0x000000ff04097208 */ /* 0x000fe40001800000 */
[----:B------:R-:W-:Y:S02]  /*03c0*/  FSEL R18, R5, RZ, P4 ;  /* 0x000000ff05127208 */ /* 0x000fe40002000000 */
[----:B------:R-:W-:Y:S01]  /*03d0*/  FSEL R2, R6, RZ, P5 ;  /* 0x000000ff06027208 */ /* 0x000fe20002800000 */
[----:B------:R1:W-:Y:S01]  /*03e0*/  STS [R8], R9 ;  /* 0x0000000908007388 */ /* 0x0003e20000000800 */
[----:B------:R-:W-:Y:S02]  /*03f0*/  FSEL R3, R7, RZ, P6 ;  /* 0x000000ff07037208 */ /* 0x000fe40003000000 */
[----:B------:R-:W-:Y:S01]  /*0400*/  LOP3.LUT R4, R16, 0x7f, RZ, 0xc0, !PT ;  /* 0x0000007f10047812 */ /* 0x000fe200078ec0ff */
[----:B------:R2:W-:Y:S01]  /*0410*/  STS [R17+0x28], R18 ;  /* 0x0000281211007388 */ /* 0x0005e20000000800 */
[----:B------:R-:W-:-:S02]  /*0420*/  FSETP.GTU.AND P2, PT, R10, RZ, PT ;  /* 0x000000ff0a00720b */ /* 0x000fc40003f4c000 */
[C---:B------:R-:W-:Y:S01]  /*0430*/  LOP3.LUT R6, R4.reuse, 0x80, RZ, 0xfc, !PT ;  /* 0x0000008004067812 */ /* 0x040fe200078efcff */
[----:B------:R-:W-:Y:S01]  /*0440*/  STS [R17+0x30], R2 ;  /* 0x0000300211007388 */ /* 0x000fe20000000800 */
[----:B------:R-:W-:Y:S02]  /*0450*/  LEA R20, R4, UR4, 0x3 ;  /* 0x0000000404147c11 */ /* 0x000fe4000f8e18ff */
[----:B------:R-:W-:Y:S01]  /*0460*/  LEA R7, R6, UR4, 0x3 ;  /* 0x0000000406077c11 */ /* 0x000fe2000f8e18ff */
[----:B------:R3:W-:Y:S01]  /*0470*/  STS [R17+0x38], R3 ;  /* 0x0000380311007388 */ /* 0x0007e20000000800 */
[----:B------:R-:W-:Y:S02]  /*0480*/  FSETP.GTU.AND P4, PT, R9, RZ, PT ;  /* 0x000000ff0900720b */ /* 0x000fe40003f8c000 */
[----:B------:R-:W-:Y:S01]  /*0490*/  FSETP.GTU.AND P5, PT, R18, RZ, PT ;  /* 0x000000ff1200720b */ /* 0x000fe20003fac000 */
[----:B------:R-:W-:Y:S01]  /*04a0*/  BAR.SYNC.DEFER_BLOCKING 0x0 ;  /* 0x0000000000007b1d */ /* 0x000fe20000010000 */
[----:B------:R-:W-:-:S02]  /*04b0*/  LOP3.LUT R5, R15, 0x7f, R16, 0xf8, !PT ;  /* 0x0000007f0f057812 */ /* 0x000fc400078ef810 */
[----:B------:R-:W-:Y:S02]  /*04c0*/  LOP3.LUT R29, R15, 0x80, R4, 0xfe, !PT ;  /* 0x000000800f1d7812 */ /* 0x000fe400078efe04 */
[----:B-1----:R-:W-:Y:S02]  /*04d0*/  LOP3.LUT R8, R15, 0x100, R4, 0xfe, !PT ;  /* 0x000001000f087812 */ /* 0x002fe400078efe04 */
[----:B--2---:R-:W-:Y:S02]  /*04e0*/  LOP3.LUT R18, R15, 0x180, R4, 0xfe, !PT ;  /* 0x000001800f127812 */ /* 0x004fe400078efe04 */
[----:B------:R-:W-:Y:S02]  /*04f0*/  LOP3.LUT R9, R15, 0x200, R4, 0xfe, !PT ;  /* 0x000002000f097812 */ /* 0x000fe400078efe04 */
[----:B------:R-:W-:Y:S02]  /*0500*/  LOP3.LUT R11, R15, 0x280, R4, 0xfe, !PT ;  /* 0x000002800f0b7812 */ /* 0x000fe400078efe04 */
[----:B------:R-:W-:-:S02]  /*0510*/  LOP3.LUT R10, R15, 0x300, R4, 0xfe, !PT ;  /* 0x000003000f0a7812 */ /* 0x000fc400078efe04 */
[----:B------:R-:W-:Y:S02]  /*0520*/  LOP3.LUT R6, R15, 0x380, R4, 0xfe, !PT ;  /* 0x000003800f067812 */ /* 0x000fe400078efe04 */
[C---:B------:R-:W-:Y:S02]  /*0530*/  LOP3.LUT R15, R4.reuse, 0x100, RZ, 0xfc, !PT ;  /* 0x00000100040f7812 */ /* 0x040fe400078efcff */
[C---:B---3--:R-:W-:Y:S02]  /*0540*/  LOP3.LUT R17, R4.reuse, 0x180, RZ, 0xfc, !PT ;  /* 0x0000018004117812 */ /* 0x048fe400078efcff */
[C---:B------:R-:W-:Y:S02]  /*0550*/  LOP3.LUT R19, R4.reuse, 0x200, RZ, 0xfc, !PT ;  /* 0x0000020004137812 */ /* 0x040fe400078efcff */
[C---:B------:R-:W-:Y:S01]  /*0560*/  LOP3.LUT R21, R4.reuse, 0x280, RZ, 0xfc, !PT ;  /* 0x0000028004157812 */ /* 0x040fe200078efcff */
[----:B------:R-:W1:Y:S01]  /*0570*/  LDS R20, [R20] ;  /* 0x0000000014147984 */ /* 0x000e620000000800 */
[----:B------:R-:W-:-:S02]  /*0580*/  LOP3.LUT R23, R4, 0x300, RZ, 0xfc, !PT ;  /* 0x0000030004177812 */ /* 0x000fc400078efcff */
[----:B------:R-:W-:Y:S01]  /*0590*/  LEA R15, R15, UR4, 0x3 ;  /* 0x000000040f0f7c11 */ /* 0x000fe2000f8e18ff */
[----:B------:R-:W2:Y:S01]  /*05a0*/  LDS R7, [R7] ;  /* 0x0000000007077984 */ /* 0x000ea20000000800 */
[----:B------:R-:W-:Y:S02]  /*05b0*/  LOP3.LUT R25, R4, 0x380, RZ, 0xfc, !PT ;  /* 0x0000038004197812 */ /* 0x000fe400078efcff */
[----:B------:R-:W-:Y:S02]  /*05c0*/  LEA R17, R17, UR4, 0x3 ;  /* 0x0000000411117c11 */ /* 0x000fe4000f8e18ff */
[----:B------:R-:W-:Y:S01]  /*05d0*/  LEA R19, R19, UR4, 0x3 ;  /* 0x0000000413137c11 */ /* 0x000fe2000f8e18ff */
[----:B------:R-:W3:Y:S01]  /*05e0*/  LDS R15, [R15] ;  /* 0x000000000f0f7984 */ /* 0x000ee20000000800 */
[----:B------:R-:W-:Y:S02]  /*05f0*/  LEA R21, R21, UR4, 0x3 ;  /* 0x0000000415157c11 */ /* 0x000fe4000f8e18ff */
[----:B------:R-:W-:Y:S01]  /*0600*/  FSETP.GTU.AND P1, PT, R12, RZ, PT ;  /* 0x000000ff0c00720b */ /* 0x000fe20003f2c000 */
[----:B------:R-:W4:Y:S01]  /*0610*/  LDS R17, [R17] ;  /* 0x0000000011117984 */ /* 0x000f220000000800 */
[----:B------:R-:W-:Y:S01]  /*0620*/  LEA R23, R23, UR4, 0x3 ;  /* 0x0000000417177c11 */ /* 0x000fe2000f8e18ff */
[----:B------:R-:W5:Y:S01]  /*0630*/  LDC.64 R12, c[0x0][0x218] ;  /* 0x00008600ff0c7b82 */ /* 0x000f620000000a00 */
[----:B------:R-:W-:Y:S01]  /*0640*/  LEA R25, R25, UR4, 0x3 ;  /* 0x0000000419197c11 */ /* 0x000fe2000f8e18ff */
[----:B------:R-:W1:Y:S01]  /*0650*/  LDS R19, [R19] ;  /* 0x0000000013137984 */ /* 0x000e620000000800 */
[C---:B------:R-:W-:Y:S01]  /*0660*/  ISETP.GE.AND P6, PT, R5.reuse, 0x1200, PT ;  /* 0x000012000500780c */ /* 0x040fe20003fc6270 */
[----:B------:R-:W-:Y:S01]  /*0670*/  ULDC.64 UR4, c[0x0][0x220] ;  /* 0x0000880000047ab9 */ /* 0x000fe20000000a00 */
[----:B------:R-:W-:Y:S01]  /*0680*/  LEA R5, R5, UR8, 0xc ;  /* 0x0000000805057c11 */ /* 0x000fe2000f8e60ff */
[----:B------:R-:W1:Y:S01]  /*0690*/  LDS R21, [R21] ;  /* 0x0000000015157984 */ /* 0x000e620000000800 */
[----:B------:R-:W-:-:S02]  /*06a0*/  ISETP.GE.AND P3, PT, R29, 0x1200, PT ;  /* 0x000012001d00780c */ /* 0x000fc40003f66270 */
[----:B------:R-:W-:Y:S01]  /*06b0*/  LEA R29, R29, UR8, 0xc ;  /* 0x000000081d1d7c11 */ /* 0x000fe2000f8e60ff */
[----:B------:R-:W1:Y:S01]  /*06c0*/  LDS R23, [R23] ;  /* 0x0000000017177984 */ /* 0x000e620000000800 */
[----:B------:R-:W-:Y:S02]  /*06d0*/  SEL R27, RZ, 0x1, P1 ;  /* 0x00000001ff1b7807 */ /* 0x000fe40000800000 */
[----:B------:R-:W-:Y:S01]  /*06e0*/  SEL R16, RZ, 0x1, P2 ;  /* 0x00000001ff107807 */ /* 0x000fe20001000000 */
[----:B------:R-:W2:Y:S01]  /*06f0*/  LDS R25, [R25] ;  /* 0x0000000019197984 */ /* 0x000ea20000000800 */
[----:B------:R-:W-:Y:S02]  /*0700*/  FSETP.GTU.AND P1, PT, R2, RZ, PT ;  /* 0x000000ff0200720b */ /* 0x000fe40003f2c000 */
[----:B------:R-:W-:Y:S02]  /*0710*/  FSETP.GTU.AND P2, PT, R3, RZ, PT ;  /* 0x000000ff0300720b */ /* 0x000fe40003f4c000 */
[----:B------:R-:W-:-:S02]  /*0720*/  SEL R24, RZ, 0x1, P4 ;  /* 0x00000001ff187807 */ /* 0x000fc40002000000 */
[----:B------:R-:W-:Y:S02]  /*0730*/  SEL R22, RZ, 0x1, P5 ;  /* 0x00000001ff167807 */ /* 0x000fe40002800000 */
[----:B------:R-:W-:Y:S01]  /*0740*/  ISETP.GE.AND P4, PT, R8, 0x1200, PT ;  /* 0x000012000800780c */ /* 0x000fe20003f86270 */
[----:B-----5:R-:W-:Y:S01]  /*0750*/  IMAD.WIDE R4, R5, 0x4, R12 ;  /* 0x0000000405047825 */ /* 0x020fe200078e020c */
[----:B------:R-:W-:Y:S02]  /*0760*/  ISETP.GE.AND P5, PT, R18, 0x1200, PT ;  /* 0x000012001200780c */ /* 0x000fe40003fa6270 */
[----:B------:R-:W-:Y:S01]  /*0770*/  PRMT R27, R27, 0x3340, R16 ;  /* 0x000033401b1b7816 */ /* 0x000fe20000000010 */
[----:B------:R-:W-:Y:S01]  /*0780*/  IMAD.WIDE R2, R29, 0x4, R12 ;  /* 0x000000041d027825 */ /* 0x000fe200078e020c */
[----:B-1----:R1:W-:Y:S01]  /*0790*/  @!P6 STG.E desc[UR6][R4.64], R20 ;  /* 0x000000140400e986 */ /* 0x0023e2000c101906 */
[----:B------:R-:W-:Y:S02]  /*07a0*/  SEL R29, RZ, 0x1, P1 ;  /* 0x00000001ff1d7807 */ /* 0x000fe40000800000 */
[----:B------:R-:W-:Y:S01]  /*07b0*/  ISETP.GE.AND P6, PT, R9, 0x1200, PT ;  /* 0x000012000900780c */ /* 0x000fe20003fc6270 */
[----:B--2---:R2:W-:Y:S01]  /*07c0*/  @!P3 STG.E desc[UR6][R2.64], R7 ;  /* 0x000000070200b986 */ /* 0x0045e2000c101906 */
[----:B------:R-:W-:-:S02]  /*07d0*/  SEL R16, RZ, 0x1, P2 ;  /* 0x00000001ff107807 */ /* 0x000fc40001000000 */
[----:B------:R-:W-:Y:S02]  /*07e0*/  LEA R8, R8, UR8, 0xc ;  /* 0x0000000808087c11 */ /* 0x000fe4000f8e60ff */
[----:B------:R-:W-:Y:S02]  /*07f0*/  ISETP.GE.AND P1, PT, R11, 0x1200, PT ;  /* 0x000012000b00780c */ /* 0x000fe40003f26270 */
[----:B------:R-:W-:Y:S02]  /*0800*/  ISETP.GE.AND P2, PT, R10, 0x1200, PT ;  /* 0x000012000a00780c */ /* 0x000fe40003f46270 */
[----:B-1----:R-:W-:Y:S02]  /*0810*/  LEA R5, R18, UR8, 0xc ;  /* 0x0000000812057c11 */ /* 0x002fe4000f8e60ff */
[----:B------:R-:W-:Y:S01]  /*0820*/  LEA R9, R9, UR8, 0xc ;  /* 0x0000000809097c11 */ /* 0x000fe2000f8e60ff */
[----:B--2---:R-:W-:Y:S01]  /*0830*/  IMAD.WIDE R2, R8, 0x4, R12 ;  /* 0x0000000408027825 */ /* 0x004fe200078e020c */
[----:B------:R-:W-:-:S02]  /*0840*/  ISETP.GE.AND P3, PT, R6, 0x1200, PT ;  /* 0x000012000600780c */ /* 0x000fc40003f66270 */
[----:B------:R-:W-:Y:S01]  /*0850*/  LEA R11, R11, UR8, 0xc ;  /* 0x000000080b0b7c11 */ /* 0x000fe2000f8e60ff */
[--C-:B------:R-:W-:Y:S01]  /*0860*/  IMAD.WIDE R4, R5, 0x4, R12.reuse ;  /* 0x0000000405047825 */ /* 0x100fe200078e020c */
[----:B------:R-:W-:Y:S01]  /*0870*/  LEA R10, R10, UR8, 0xc ;  /* 0x000000080a0a7c11 */ /* 0x000fe2000f8e60ff */
[----:B---3--:R-:W-:Y:S01]  /*0880*/  @!P4 STG.E desc[UR6][R2.64], R15 ;  /* 0x0000000f0200c986 */ /* 0x008fe2000c101906 */
[----:B------:R-:W-:Y:S01]  /*0890*/  LEA R18, R6, UR8, 0xc ;  /* 0x0000000806127c11 */ /* 0x000fe2000f8e60ff */
[----:B------:R-:W-:Y:S01]  /*08a0*/  IMAD.WIDE R6, R9, 0x4, R12 ;  /* 0x0000000409067825 */ /* 0x000fe200078e020c */
[----:B------:R-:W-:Y:S01]  /*08b0*/  IADD3 R20, P4, R14, UR4, RZ ;  /* 0x000000040e147c10 */ /* 0x000fe2000ff9e0ff */
[----:B----4-:R-:W-:Y:S01]  /*08c0*/  @!P5 STG.E desc[UR6][R4.64], R17 ;  /* 0x000000110400d986 */ /* 0x010fe2000c101906 */
[----:B------:R-:W-:Y:S01]  /*08d0*/  PRMT R16, R29, 0x3340, R16 ;  /* 0x000033401d107816 */ /* 0x000fe20000000010 */
[----:B------:R-:W-:Y:S01]  /*08e0*/  IMAD.WIDE R8, R11, 0x4, R12 ;  /* 0x000000040b087825 */ /* 0x000fe200078e020c */
[----:B------:R-:W-:Y:S01]  /*08f0*/  PRMT R29, R24, 0x3340, R22 ;  /* 0x00003340181d7816 */ /* 0x000fe20000000016 */
[----:B0-----:R-:W-:Y:S01]  /*0900*/  @!P6 STG.E desc[UR6][R6.64], R19 ;  /* 0x000000130600e986 */ /* 0x001fe2000c101906 */
[----:B------:R-:W-:Y:S01]  /*0910*/  PRMT R28, R0, 0x5410, R27 ;  /* 0x00005410001c7816 */ /* 0x000fe2000000001b */
[----:B------:R-:W-:Y:S01]  /*0920*/  IMAD.WIDE R10, R10, 0x4, R12 ;  /* 0x000000040a0a7825 */ /* 0x000fe200078e020c */
[----:B------:R-:W-:Y:S01]  /*0930*/  PRMT R29, R29, 0x5410, R16 ;  /* 0x000054101d1d7816 */ /* 0x000fe20000000010 */
[----:B------:R0:W-:Y:S02]  /*0940*/  @!P1 STG.E desc[UR6][R8.64], R21 ;  /* 0x0000001508009986 */ /* 0x0001e4000c101906 */
[----:B------:R-:W-:-:S02]  /*0950*/  IMAD.WIDE R12, R18, 0x4, R12 ;  /* 0x00000004120c7825 */ /* 0x000fc400078e020c */
[----:B------:R1:W-:Y:S04]  /*0960*/  @!P2 STG.E desc[UR6][R10.64], R23 ;  /* 0x000000170a00a986 */ /* 0x0003e8000c101906 */
[----:B------:R1:W-:Y:S01]  /*0970*/  @!P3 STG.E desc[UR6][R12.64], R25 ;  /* 0x000000190c00b986 */ /* 0x0003e2000c101906 */
[----:B0-----:R-:W-:Y:S01]  /*0980*/  LEA.HI.X.SX32 R21, R14, UR5, 0x1, P4 ;  /* 0x000000050e157c11 */ /* 0x001fe2000a0f0eff */
[----:B------:R-:W-:Y:S06]  /*0990*/  @P0 EXIT ;  /* 0x000000000000094d */ /* 0x000fec0003800000 */
[----:B------:R-:W-:Y:S01]  /*09a0*/  STG.E.64 desc[UR6][R20.64], R28 ;  /* 0x0000001c14007986 */ /* 0x000fe2000c101b06 */
[----:B------:R-:W-:Y:S05]  /*09b0*/  EXIT ;  /* 0x000000000000794d */ /* 0x000fea0003800000 */
.L_x_0:
[----:B------:R-:W-:-:S00]  /*09c0*/  BRA `(.L_x_0) ;  /* 0xfffffffc00fc7947 */ /* 0x000fc0000383ffff */
[----:B------:R-:W-:-:S00]  /*09d0*/  NOP ;  /* 0x0000000000007918 */ /* 0x000fc00000000000 */
        /* <DEDUP_REMOVED lines=10> */
.L_x_1:


//--------------------- .nv.shared.triton_poi_fused_relu_threshold_backward_7 --------------------------
	.section	.nv.shared.triton_poi_fused_relu_threshold_backward_7,"aw",@nobits
	.sectionflags	@""
	.align	16
	.zero		1024


//--------------------- .nv.constant0.triton_poi_fused_relu_threshold_backward_7 --------------------------
	.section	.nv.constant0.triton_poi_fused_relu_threshold_backward_7,"a",@progbits
	.sectionflags	@""
	.align	4
.nv.constant0.triton_poi_fused_relu_threshold_backward_7:
	.zero		560
